//
// Generated by NVIDIA NVVM Compiler
//
// Compiler Build ID: CL-36424714
// Cuda compilation tools, release 13.0, V13.0.88
// Based on NVVM 20.0.0
//

.version 9.0
.target sm_100
.address_size 64

	// .globl	_Z10vector_addPKfS0_Pfi

.visible .entry _Z10vector_addPKfS0_Pfi(
	.param .u64 .ptr .align 1 _Z10vector_addPKfS0_Pfi_param_0,
	.param .u64 .ptr .align 1 _Z10vector_addPKfS0_Pfi_param_1,
	.param .u64 .ptr .align 1 _Z10vector_addPKfS0_Pfi_param_2,
	.param .u32 _Z10vector_addPKfS0_Pfi_param_3
)
{
	.reg .pred 	%p<2>;
	.reg .b32 	%r<6>;
	.reg .b32 	%f<4>;
	.reg .b64 	%rd<11>;

	ld.param.u64 	%rd1, [_Z10vector_addPKfS0_Pfi_param_0];
	ld.param.u64 	%rd2, [_Z10vector_addPKfS0_Pfi_param_1];
	ld.param.u64 	%rd3, [_Z10vector_addPKfS0_Pfi_param_2];
	ld.param.u32 	%r2, [_Z10vector_addPKfS0_Pfi_param_3];
	mov.u32 	%r3, %ntid.x;
	mov.u32 	%r4, %ctaid.x;
	mov.u32 	%r5, %tid.x;
	mad.lo.s32 	%r1, %r3, %r4, %r5;
	setp.ge.s32 	%p1, %r1, %r2;
	@%p1 bra 	$L__BB0_2;
	cvta.to.global.u64 	%rd4, %rd1;
	cvta.to.global.u64 	%rd5, %rd2;
	cvta.to.global.u64 	%rd6, %rd3;
	mul.wide.s32 	%rd7, %r1, 4;
	add.s64 	%rd8, %rd4, %rd7;
	ld.global.f32 	%f1, [%rd8];
	add.s64 	%rd9, %rd5, %rd7;
	ld.global.f32 	%f2, [%rd9];
	add.f32 	%f3, %f1, %f2;
	add.s64 	%rd10, %rd6, %rd7;
	st.global.f32 	[%rd10], %f3;
$L__BB0_2:
	ret;

}
	// .globl	_Z14vector_add_OptPKfS0_Pfi
.visible .entry _Z14vector_add_OptPKfS0_Pfi(
	.param .u64 .ptr .align 1 _Z14vector_add_OptPKfS0_Pfi_param_0,
	.param .u64 .ptr .align 1 _Z14vector_add_OptPKfS0_Pfi_param_1,
	.param .u64 .ptr .align 1 _Z14vector_add_OptPKfS0_Pfi_param_2,
	.param .u32 _Z14vector_add_OptPKfS0_Pfi_param_3
)
{
	.reg .pred 	%p<7>;
	.reg .b32 	%r<31>;
	.reg .b32 	%f<16>;
	.reg .b64 	%rd<25>;

	ld.param.u64 	%rd4, [_Z14vector_add_OptPKfS0_Pfi_param_0];
	ld.param.u64 	%rd5, [_Z14vector_add_OptPKfS0_Pfi_param_1];
	ld.param.u64 	%rd6, [_Z14vector_add_OptPKfS0_Pfi_param_2];
	ld.param.u32 	%r12, [_Z14vector_add_OptPKfS0_Pfi_param_3];
	cvta.to.global.u64 	%rd1, %rd6;
	cvta.to.global.u64 	%rd2, %rd5;
	cvta.to.global.u64 	%rd3, %rd4;
	mov.u32 	%r13, %ntid.x;
	mov.u32 	%r14, %ctaid.x;
	mov.u32 	%r15, %tid.x;
	mad.lo.s32 	%r29, %r13, %r14, %r15;
	mov.u32 	%r16, %nctaid.x;
	mul.lo.s32 	%r2, %r13, %r16;
	setp.ge.s32 	%p1, %r29, %r12;
	@%p1 bra 	$L__BB1_7;
	add.s32 	%r17, %r29, %r2;
	max.s32 	%r18, %r12, %r17;
	setp.lt.s32 	%p2, %r17, %r12;
	selp.u32 	%r19, 1, 0, %p2;
	add.s32 	%r20, %r17, %r19;
	sub.s32 	%r21, %r18, %r20;
	div.u32 	%r22, %r21, %r2;
	add.s32 	%r3, %r22, %r19;
	and.b32  	%r23, %r3, 3;
	setp.eq.s32 	%p3, %r23, 3;
	@%p3 bra 	$L__BB1_4;
	add.s32 	%r24, %r3, 1;
	and.b32  	%r25, %r24, 3;
	neg.s32 	%r27, %r25;
$L__BB1_3:
	.pragma "nounroll";
	mul.wide.s32 	%rd7, %r29, 4;
	add.s64 	%rd8, %rd1, %rd7;
	add.s64 	%rd9, %rd2, %rd7;
	add.s64 	%rd10, %rd3, %rd7;
	ld.global.nc.f32 	%f1, [%rd10];
	ld.global.nc.f32 	%f2, [%rd9];
	add.f32 	%f3, %f1, %f2;
	st.global.f32 	[%rd8], %f3;
	add.s32 	%r29, %r29, %r2;
	add.s32 	%r27, %r27, 1;
	setp.ne.s32 	%p4, %r27, 0;
	@%p4 bra 	$L__BB1_3;
$L__BB1_4:
	setp.lt.u32 	%p5, %r3, 3;
	@%p5 bra 	$L__BB1_7;
	mul.wide.s32 	%rd15, %r2, 4;
	shl.b32 	%r26, %r2, 2;
$L__BB1_6:
	.pragma "nounroll";
	mul.wide.s32 	%rd11, %r29, 4;
	add.s64 	%rd12, %rd3, %rd11;
	ld.global.nc.f32 	%f4, [%rd12];
	add.s64 	%rd13, %rd2, %rd11;
	ld.global.nc.f32 	%f5, [%rd13];
	add.f32 	%f6, %f4, %f5;
	add.s64 	%rd14, %rd1, %rd11;
	st.global.f32 	[%rd14], %f6;
	add.s64 	%rd16, %rd12, %rd15;
	ld.global.nc.f32 	%f7, [%rd16];
	add.s64 	%rd17, %rd13, %rd15;
	ld.global.nc.f32 	%f8, [%rd17];
	add.f32 	%f9, %f7, %f8;
	add.s64 	%rd18, %rd14, %rd15;
	st.global.f32 	[%rd18], %f9;
	add.s64 	%rd19, %rd16, %rd15;
	ld.global.nc.f32 	%f10, [%rd19];
	add.s64 	%rd20, %rd17, %rd15;
	ld.global.nc.f32 	%f11, [%rd20];
	add.f32 	%f12, %f10, %f11;
	add.s64 	%rd21, %rd18, %rd15;
	st.global.f32 	[%rd21], %f12;
	add.s64 	%rd22, %rd19, %rd15;
	ld.global.nc.f32 	%f13, [%rd22];
	add.s64 	%rd23, %rd20, %rd15;
	ld.global.nc.f32 	%f14, [%rd23];
	add.f32 	%f15, %f13, %f14;
	add.s64 	%rd24, %rd21, %rd15;
	st.global.f32 	[%rd24], %f15;
	add.s32 	%r29, %r26, %r29;
	setp.lt.s32 	%p6, %r29, %r12;
	@%p6 bra 	$L__BB1_6;
$L__BB1_7:
	ret;

}


// ===== COMPILED SASS (sm_100) =====

	.target	sm_100

	.elftype	@"ET_EXEC"


//--------------------- .note.nv.tkinfo           --------------------------
	.section	.note.nv.tkinfo,"",@"SHT_NOTE"
	.sectionflags	@"SHF_NOTE_NV_TKINFO"
	.tkinfo
        /*0018*/ 	.word	0x00000002
        /*0030*/ 	.string	""
        /*0030*/ 	.string	"ptxas"
        /*0030*/ 	.string	"Cuda compilation tools, release 13.0, V13.0.88"
        /*0030*/ 	.string	"Build cuda_13.0.r13.0/compiler.36424714_0"
        /*0030*/ 	.string	"-arch sm_100 -m 64 "



//--------------------- .note.nv.cuinfo           --------------------------
	.section	.note.nv.cuinfo,"",@"SHT_NOTE"
	.sectionflags	@"SHF_NOTE_NV_CUINFO"
        /*0018*/ 	.short	0x0002
        /*001a*/ 	.short	0x0064
        /*001c*/ 	.short	0x0082
	.zero		2


//--------------------- .nv.info                  --------------------------
	.section	.nv.info,"",@"SHT_CUDA_INFO"
	.align	4


	//----- nvinfo : EIATTR_REGCOUNT
	.align		4
        /*0000*/ 	.byte	0x04, 0x2f
        /*0002*/ 	.short	(.L_1 - .L_0)
	.align		4
.L_0:
        /*0004*/ 	.word	index@(_Z10vector_addPKfS0_Pfi)
        /*0008*/ 	.word	0x0000000c


	//----- nvinfo : EIATTR_FRAME_SIZE
	.align		4
.L_1:
        /*000c*/ 	.byte	0x04, 0x11
        /*000e*/ 	.short	(.L_3 - .L_2)
	.align		4
.L_2:
        /*0010*/ 	.word	index@(_Z10vector_addPKfS0_Pfi)
        /*0014*/ 	.word	0x00000000


	//----- nvinfo : EIATTR_REGCOUNT
	.align		4
.L_3:
        /*0018*/ 	.byte	0x04, 0x2f
        /*001a*/ 	.short	(.L_5 - .L_4)
	.align		4
.L_4:
        /*001c*/ 	.word	index@(_Z14vector_add_OptPKfS0_Pfi)
        /*0020*/ 	.word	0x0000001c


	//----- nvinfo : EIATTR_FRAME_SIZE
	.align		4
.L_5:
        /*0024*/ 	.byte	0x04, 0x11
        /*0026*/ 	.short	(.L_7 - .L_6)
	.align		4
.L_6:
        /*0028*/ 	.word	index@(_Z14vector_add_OptPKfS0_Pfi)
        /*002c*/ 	.word	0x00000000


	//----- nvinfo : EIATTR_MIN_STACK_SIZE
	.align		4
.L_7:
        /*0030*/ 	.byte	0x04, 0x12
        /*0032*/ 	.short	(.L_9 - .L_8)
	.align		4
.L_8:
        /*0034*/ 	.word	index@(_Z14vector_add_OptPKfS0_Pfi)
        /*0038*/ 	.word	0x00000000


	//----- nvinfo : EIATTR_MIN_STACK_SIZE
	.align		4
.L_9:
        /*003c*/ 	.byte	0x04, 0x12
        /*003e*/ 	.short	(.L_11 - .L_10)
	.align		4
.L_10:
        /*0040*/ 	.word	index@(_Z10vector_addPKfS0_Pfi)
        /*0044*/ 	.word	0x00000000
.L_11:


//--------------------- .nv.compat                --------------------------
	.section	.nv.compat,"",@"SHT_CUDA_COMPAT_INFO"
	.align	4
        /*0000*/ 	.byte	0x02, 0x09, 0x00, 0x00, 0x02, 0x02, 0x01, 0x00, 0x02, 0x05, 0x05, 0x00, 0x03, 0x07, 0x01, 0x01
        /*0010*/ 	.byte	0x02, 0x03, 0x00, 0x00, 0x02, 0x06, 0x01, 0x00, 0x04, 0x0b, 0x08, 0x00, 0x09, 0x00, 0x00, 0x00
        /*0020*/ 	.byte	0x00, 0x00, 0x00, 0x00


//--------------------- .nv.info._Z14vector_add_OptPKfS0_Pfi --------------------------
	.section	.nv.info._Z14vector_add_OptPKfS0_Pfi,"",@"SHT_CUDA_INFO"
	.sectionflags	@""
	.align	4


	//----- nvinfo : EIATTR_CUDA_API_VERSION
	.align		4
        /*0000*/ 	.byte	0x04, 0x37
        /*0002*/ 	.short	(.L_13 - .L_12)
.L_12:
        /*0004*/ 	.word	0x00000082


	//----- nvinfo : EIATTR_KPARAM_INFO
	.align		4
.L_13:
        /*0008*/ 	.byte	0x04, 0x17
        /*000a*/ 	.short	(.L_15 - .L_14)
.L_14:
        /*000c*/ 	.word	0x00000000
        /*0010*/ 	.short	0x0003
        /*0012*/ 	.short	0x0018
        /*0014*/ 	.byte	0x00, 0xf0, 0x11, 0x00


	//----- nvinfo : EIATTR_KPARAM_INFO
	.align		4
.L_15:
        /*0018*/ 	.byte	0x04, 0x17
        /*001a*/ 	.short	(.L_17 - .L_16)
.L_16:
        /*001c*/ 	.word	0x00000000
        /*0020*/ 	.short	0x0002
        /*0022*/ 	.short	0x0010
        /*0024*/ 	.byte	0x00, 0xf5, 0x21, 0x00


	//----- nvinfo : EIATTR_KPARAM_INFO
	.align		4
.L_17:
        /*0028*/ 	.byte	0x04, 0x17
        /*002a*/ 	.short	(.L_19 - .L_18)
.L_18:
        /*002c*/ 	.word	0x00000000
        /*0030*/ 	.short	0x0001
        /*0032*/ 	.short	0x0008
        /*0034*/ 	.byte	0x00, 0xf5, 0x21, 0x00


	//----- nvinfo : EIATTR_KPARAM_INFO
	.align		4
.L_19:
        /*0038*/ 	.byte	0x04, 0x17
        /*003a*/ 	.short	(.L_21 - .L_20)
.L_20:
        /*003c*/ 	.word	0x00000000
        /*0040*/ 	.short	0x0000
        /*0042*/ 	.short	0x0000
        /*0044*/ 	.byte	0x00, 0xf5, 0x21, 0x00


	//----- nvinfo : EIATTR_SPARSE_MMA_MASK
	.align		4
.L_21:
        /*0048*/ 	.byte	0x03, 0x50
        /*004a*/ 	.short	0x0000


	//----- nvinfo : EIATTR_MAXREG_COUNT
	.align		4
        /*004c*/ 	.byte	0x03, 0x1b
        /*004e*/ 	.short	0x00ff


	//----- nvinfo : EIATTR_MERCURY_ISA_VERSION
	.align		4
        /*0050*/ 	.byte	0x03, 0x5f
        /*0052*/ 	.short	0x0101


	//----- nvinfo : EIATTR_VRC_CTA_INIT_COUNT
	.align		4
        /*0054*/ 	.byte	0x02, 0x4a
	.zero		1
	.zero		1


	//----- nvinfo : EIATTR_EXIT_INSTR_OFFSETS
	.align		4
        /*0058*/ 	.byte	0x04, 0x1c
        /*005a*/ 	.short	(.L_23 - .L_22)


	//   ....[0]....
.L_22:
        /*005c*/ 	.word	0x00000090


	//   ....[1]....
        /*0060*/ 	.word	0x000003a0


	//   ....[2]....
        /*0064*/ 	.word	0x000005d0


	//----- nvinfo : EIATTR_CRS_STACK_SIZE
	.align		4
.L_23:
        /*0068*/ 	.byte	0x04, 0x1e
        /*006a*/ 	.short	(.L_25 - .L_24)
.L_24:
        /*006c*/ 	.word	0x00000000


	//----- nvinfo : EIATTR_CBANK_PARAM_SIZE
	.align		4
.L_25:
        /*0070*/ 	.byte	0x03, 0x19
        /*0072*/ 	.short	0x001c


	//----- nvinfo : EIATTR_PARAM_CBANK
	.align		4
        /*0074*/ 	.byte	0x04, 0x0a
        /*0076*/ 	.short	(.L_27 - .L_26)
	.align		4
.L_26:
        /*0078*/ 	.word	index@(.nv.constant0._Z14vector_add_OptPKfS0_Pfi)
        /*007c*/ 	.short	0x0380
        /*007e*/ 	.short	0x001c


	//----- nvinfo : EIATTR_SW_WAR
	.align		4
.L_27:
        /*0080*/ 	.byte	0x04, 0x36
        /*0082*/ 	.short	(.L_29 - .L_28)
.L_28:
        /*0084*/ 	.word	0x00000008
.L_29:


//--------------------- .nv.info._Z10vector_addPKfS0_Pfi --------------------------
	.section	.nv.info._Z10vector_addPKfS0_Pfi,"",@"SHT_CUDA_INFO"
	.sectionflags	@""
	.align	4


	//----- nvinfo : EIATTR_CUDA_API_VERSION
	.align		4
        /*0000*/ 	.byte	0x04, 0x37
        /*0002*/ 	.short	(.L_31 - .L_30)
.L_30:
        /*0004*/ 	.word	0x00000082


	//----- nvinfo : EIATTR_KPARAM_INFO
	.align		4
.L_31:
        /*0008*/ 	.byte	0x04, 0x17
        /*000a*/ 	.short	(.L_33 - .L_32)
.L_32:
        /*000c*/ 	.word	0x00000000
        /*0010*/ 	.short	0x0003
        /*0012*/ 	.short	0x0018
        /*0014*/ 	.byte	0x00, 0xf0, 0x11, 0x00


	//----- nvinfo : EIATTR_KPARAM_INFO
	.align		4
.L_33:
        /*0018*/ 	.byte	0x04, 0x17
        /*001a*/ 	.short	(.L_35 - .L_34)
.L_34:
        /*001c*/ 	.word	0x00000000
        /*0020*/ 	.short	0x0002
        /*0022*/ 	.short	0x0010
        /*0024*/ 	.byte	0x00, 0xf5, 0x21, 0x00


	//----- nvinfo : EIATTR_KPARAM_INFO
	.align		4
.L_35:
        /*0028*/ 	.byte	0x04, 0x17
        /*002a*/ 	.short	(.L_37 - .L_36)
.L_36:
        /*002c*/ 	.word	0x00000000
        /*0030*/ 	.short	0x0001
        /*0032*/ 	.short	0x0008
        /*0034*/ 	.byte	0x00, 0xf5, 0x21, 0x00


	//----- nvinfo : EIATTR_KPARAM_INFO
	.align		4
.L_37:
        /*0038*/ 	.byte	0x04, 0x17
        /*003a*/ 	.short	(.L_39 - .L_38)
.L_38:
        /*003c*/ 	.word	0x00000000
        /*0040*/ 	.short	0x0000
        /*0042*/ 	.short	0x0000
        /*0044*/ 	.byte	0x00, 0xf5, 0x21, 0x00


	//----- nvinfo : EIATTR_SPARSE_MMA_MASK
	.align		4
.L_39:
        /*0048*/ 	.byte	0x03, 0x50
        /*004a*/ 	.short	0x0000


	//----- nvinfo : EIATTR_MAXREG_COUNT
	.align		4
        /*004c*/ 	.byte	0x03, 0x1b
        /*004e*/ 	.short	0x00ff


	//----- nvinfo : EIATTR_MERCURY_ISA_VERSION
	.align		4
        /*0050*/ 	.byte	0x03, 0x5f
        /*0052*/ 	.short	0x0101


	//----- nvinfo : EIATTR_VRC_CTA_INIT_COUNT
	.align		4
        /*0054*/ 	.byte	0x02, 0x4a
	.zero		1
	.zero		1


	//----- nvinfo : EIATTR_EXIT_INSTR_OFFSETS
	.align		4
        /*0058*/ 	.byte	0x04, 0x1c
        /*005a*/ 	.short	(.L_41 - .L_40)


	//   ....[0]....
.L_40:
        /*005c*/ 	.word	0x00000070


	//   ....[1]....
        /*0060*/ 	.word	0x00000130


	//----- nvinfo : EIATTR_CBANK_PARAM_SIZE
	.align		4
.L_41:
        /*0064*/ 	.byte	0x03, 0x19
        /*0066*/ 	.short	0x001c


	//----- nvinfo : EIATTR_PARAM_CBANK
	.align		4
        /*0068*/ 	.byte	0x04, 0x0a
        /*006a*/ 	.short	(.L_43 - .L_42)
	.align		4
.L_42:
        /*006c*/ 	.word	index@(.nv.constant0._Z10vector_addPKfS0_Pfi)
        /*0070*/ 	.short	0x0380
        /*0072*/ 	.short	0x001c


	//----- nvinfo : EIATTR_SW_WAR
	.align		4
.L_43:
        /*0074*/ 	.byte	0x04, 0x36
        /*0076*/ 	.short	(.L_45 - .L_44)
.L_44:
        /*0078*/ 	.word	0x00000008
.L_45:


//--------------------- .nv.callgraph             --------------------------
	.section	.nv.callgraph,"",@"SHT_CUDA_CALLGRAPH"
	.align	4
	.sectionentsize	8
	.align		4
        /*0000*/ 	.word	0x00000000
	.align		4
        /*0004*/ 	.word	0xffffffff
	.align		4
        /*0008*/ 	.word	0x00000000
	.align		4
        /*000c*/ 	.word	0xfffffffe
	.align		4
        /*0010*/ 	.word	0x00000000
	.align		4
        /*0014*/ 	.word	0xfffffffd
	.align		4
        /*0018*/ 	.word	0x00000000
	.align		4
        /*001c*/ 	.word	0xfffffffc


//--------------------- .text._Z14vector_add_OptPKfS0_Pfi --------------------------
	.section	.text._Z14vector_add_OptPKfS0_Pfi,"ax",@progbits
	.align	128
        .global         _Z14vector_add_OptPKfS0_Pfi
        .type           _Z14vector_add_OptPKfS0_Pfi,@function
        .size           _Z14vector_add_OptPKfS0_Pfi,(.L_x_6 - _Z14vector_add_OptPKfS0_Pfi)
        .other          _Z14vector_add_OptPKfS0_Pfi,@"STO_CUDA_ENTRY STV_DEFAULT"
_Z14vector_add_OptPKfS0_Pfi:
.text._Z14vector_add_OptPKfS0_Pfi:
[----:B------:R-:W-:Y:S01]  /*0000*/  LDC R1, c[0x0][0x37c] ;  /* 0x0000df00ff017b82 */ /* 0x000fe20000000800 */
[----:B------:R-:W0:Y:S01]  /*0010*/  S2R R3, SR_CTAID.X ;  /* 0x0000000000037919 */ /* 0x000e220000002500 */
[----:B------:R-:W0:Y:S06]  /*0020*/  LDCU UR4, c[0x0][0x360] ;  /* 0x00006c00ff0477ac */ /* 0x000e2c0008000800 */
[----:B------:R-:W1:Y:S01]  /*0030*/  LDC R2, c[0x0][0x370] ;  /* 0x0000dc00ff027b82 */ /* 0x000e620000000800 */
[----:B------:R-:W0:Y:S01]  /*0040*/  S2R R0, SR_TID.X ;  /* 0x0000000000007919 */ /* 0x000e220000002100 */
[----:B------:R-:W2:Y:S01]  /*0050*/  LDCU UR6, c[0x0][0x398] ;  /* 0x00007300ff0677ac */ /* 0x000ea20008000800 */
[----:B0-----:R-:W-:-:S02]  /*0060*/  IMAD R3, R3, UR4, R0 ;  /* 0x0000000403037c24 */ /* 0x001fc4000f8e0200 */
[----:B-1----:R-:W-:-:S03]  /*0070*/  IMAD R0, R2, UR4, RZ ;  /* 0x0000000402007c24 */ /* 0x002fc6000f8e02ff */
[----:B--2---:R-:W-:-:S13]  /*0080*/  ISETP.GE.AND P0, PT, R3, UR6, PT ;  /* 0x0000000603007c0c */ /* 0x004fda000bf06270 */
[----:B------:R-:W-:Y:S05]  /*0090*/  @P0 EXIT ;  /* 0x000000000000094d */ /* 0x000fea0003800000 */
[----:B------:R-:W0:Y:S01]  /*00a0*/  I2F.U32.RP R8, R0 ;  /* 0x0000000000087306 */ /* 0x000e220000209000 */
[----:B------:R-:W-:Y:S01]  /*00b0*/  IADD3 R2, PT, PT, R0, R3, RZ ;  /* 0x0000000300027210 */ /* 0x000fe20007ffe0ff */
[----:B------:R-:W1:Y:S01]  /*00c0*/  LDCU.64 UR4, c[0x0][0x358] ;  /* 0x00006b00ff0477ac */ /* 0x000e620008000a00 */
[----:B------:R-:W-:Y:S01]  /*00d0*/  IADD3 R9, PT, PT, RZ, -R0, RZ ;  /* 0x80000000ff097210 */ /* 0x000fe20007ffe0ff */
[----:B------:R-:W-:Y:S01]  /*00e0*/  BSSY.RECONVERGENT B0, `(.L_x_0) ;  /* 0x000002b000007945 */ /* 0x000fe20003800200 */
[C---:B------:R-:W-:Y:S02]  /*00f0*/  ISETP.GE.AND P0, PT, R2.reuse, UR6, PT ;  /* 0x0000000602007c0c */ /* 0x040fe4000bf06270 */
[----:B------:R-:W-:Y:S02]  /*0100*/  VIMNMX R7, PT, PT, R2, UR6, !PT ;  /* 0x0000000602077c48 */ /* 0x000fe4000ffe0100 */
[----:B------:R-:W-:Y:S02]  /*0110*/  SEL R6, RZ, 0x1, P0 ;  /* 0x00000001ff067807 */ /* 0x000fe40000000000 */
[----:B------:R-:W-:-:S02]  /*0120*/  ISETP.NE.U32.AND P2, PT, R0, RZ, PT ;  /* 0x000000ff0000720c */ /* 0x000fc40003f45070 */
[----:B------:R-:W-:Y:S01]  /*0130*/  IADD3 R7, PT, PT, R7, -R2, -R6 ;  /* 0x8000000207077210 */ /* 0x000fe20007ffe806 */
[----:B0-----:R-:W0:Y:S02]  /*0140*/  MUFU.RCP R8, R8 ;  /* 0x0000000800087308 */ /* 0x001e240000001000 */
[----:B0-----:R-:W-:-:S06]  /*0150*/  IADD3 R4, PT, PT, R8, 0xffffffe, RZ ;  /* 0x0ffffffe08047810 */ /* 0x001fcc0007ffe0ff */
[----:B------:R0:W2:Y:S02]  /*0160*/  F2I.FTZ.U32.TRUNC.NTZ R5, R4 ;  /* 0x0000000400057305 */ /* 0x0000a4000021f000 */
[----:B0-----:R-:W-:Y:S02]  /*0170*/  HFMA2 R4, -RZ, RZ, 0, 0 ;  /* 0x00000000ff047431 */ /* 0x001fe400000001ff */
[----:B--2---:R-:W-:-:S04]  /*0180*/  IMAD R9, R9, R5, RZ ;  /* 0x0000000509097224 */ /* 0x004fc800078e02ff */
[----:B------:R-:W-:-:S06]  /*0190*/  IMAD.HI.U32 R8, R5, R9, R4 ;  /* 0x0000000905087227 */ /* 0x000fcc00078e0004 */
[----:B------:R-:W-:-:S05]  /*01a0*/  IMAD.HI.U32 R5, R8, R7, RZ ;  /* 0x0000000708057227 */ /* 0x000fca00078e00ff */
[----:B------:R-:W-:-:S05]  /*01b0*/  IADD3 R2, PT, PT, -R5, RZ, RZ ;  /* 0x000000ff05027210 */ /* 0x000fca0007ffe1ff */
[----:B------:R-:W-:-:S05]  /*01c0*/  IMAD R7, R0, R2, R7 ;  /* 0x0000000200077224 */ /* 0x000fca00078e0207 */
[----:B------:R-:W-:-:S13]  /*01d0*/  ISETP.GE.U32.AND P0, PT, R7, R0, PT ;  /* 0x000000000700720c */ /* 0x000fda0003f06070 */
[----:B------:R-:W-:Y:S02]  /*01e0*/  @P0 IADD3 R7, PT, PT, -R0, R7, RZ ;  /* 0x0000000700070210 */ /* 0x000fe40007ffe1ff */
[----:B------:R-:W-:Y:S02]  /*01f0*/  @P0 IADD3 R5, PT, PT, R5, 0x1, RZ ;  /* 0x0000000105050810 */ /* 0x000fe40007ffe0ff */
[----:B------:R-:W-:-:S13]  /*0200*/  ISETP.GE.U32.AND P1, PT, R7, R0, PT ;  /* 0x000000000700720c */ /* 0x000fda0003f26070 */
[----:B------:R-:W-:Y:S02]  /*0210*/  @P1 IADD3 R5, PT, PT, R5, 0x1, RZ ;  /* 0x0000000105051810 */ /* 0x000fe40007ffe0ff */
[----:B------:R-:W-:-:S04]  /*0220*/  @!P2 LOP3.LUT R5, RZ, R0, RZ, 0x33, !PT ;  /* 0x00000000ff05a212 */ /* 0x000fc800078e33ff */
[----:B------:R-:W-:-:S04]  /*0230*/  IADD3 R2, PT, PT, R6, R5, RZ ;  /* 0x0000000506027210 */ /* 0x000fc80007ffe0ff */
[C---:B------:R-:W-:Y:S02]  /*0240*/  LOP3.LUT R4, R2.reuse, 0x3, RZ, 0xc0, !PT ;  /* 0x0000000302047812 */ /* 0x040fe400078ec0ff */
[----:B------:R-:W-:Y:S02]  /*0250*/  ISETP.GE.U32.AND P1, PT, R2, 0x3, PT ;  /* 0x000000030200780c */ /* 0x000fe40003f26070 */
[----:B------:R-:W-:-:S13]  /*0260*/  ISETP.NE.AND P0, PT, R4, 0x3, PT ;  /* 0x000000030400780c */ /* 0x000fda0003f05270 */
[----:B-1----:R-:W-:Y:S05]  /*0270*/  @!P0 BRA `(.L_x_1) ;  /* 0x0000000000448947 */ /* 0x002fea0003800000 */
[----:B------:R-:W0:Y:S01]  /*0280*/  LDC.64 R4, c[0x0][0x390] ;  /* 0x0000e400ff047b82 */ /* 0x000e220000000a00 */
[----:B------:R-:W-:-:S04]  /*0290*/  IADD3 R2, PT, PT, R2, 0x1, RZ ;  /* 0x0000000102027810 */ /* 0x000fc80007ffe0ff */
[----:B------:R-:W-:-:S03]  /*02a0*/  LOP3.LUT R2, R2, 0x3, RZ, 0xc0, !PT ;  /* 0x0000000302027812 */ /* 0x000fc600078ec0ff */
[----:B------:R-:W1:Y:S01]  /*02b0*/  LDC.64 R6, c[0x0][0x380] ;  /* 0x0000e000ff067b82 */ /* 0x000e620000000a00 */
[----:B------:R-:W-:-:S07]  /*02c0*/  IADD3 R2, PT, PT, -R2, RZ, RZ ;  /* 0x000000ff02027210 */ /* 0x000fce0007ffe1ff */
[----:B------:R-:W2:Y:S02]  /*02d0*/  LDC.64 R8, c[0x0][0x388] ;  /* 0x0000e200ff087b82 */ /* 0x000ea40000000a00 */
.L_x_2:
[----:B--2---:R-:W-:-:S04]  /*02e0*/  IMAD.WIDE R12, R3, 0x4, R8 ;  /* 0x00000004030c7825 */ /* 0x004fc800078e0208 */
[C---:B-1----:R-:W-:Y:S02]  /*02f0*/  IMAD.WIDE R14, R3.reuse, 0x4, R6 ;  /* 0x00000004030e7825 */ /* 0x042fe400078e0206 */
[----:B------:R-:W2:Y:S04]  /*0300*/  LDG.E.CONSTANT R13, desc[UR4][R12.64] ;  /* 0x000000040c0d7981 */ /* 0x000ea8000c1e9900 */
[----:B------:R-:W2:Y:S01]  /*0310*/  LDG.E.CONSTANT R14, desc[UR4][R14.64] ;  /* 0x000000040e0e7981 */ /* 0x000ea2000c1e9900 */
[----:B0--3--:R-:W-:Y:S01]  /*0320*/  IMAD.WIDE R10, R3, 0x4, R4 ;  /* 0x00000004030a7825 */ /* 0x009fe200078e0204 */
[----:B------:R-:W-:Y:S02]  /*0330*/  IADD3 R2, PT, PT, R2, 0x1, RZ ;  /* 0x0000000102027810 */ /* 0x000fe40007ffe0ff */
[----:B------:R-:W-:-:S02]  /*0340*/  IADD3 R3, PT, PT, R0, R3, RZ ;  /* 0x0000000300037210 */ /* 0x000fc40007ffe0ff */
[----:B------:R-:W-:Y:S01]  /*0350*/  ISETP.NE.AND P0, PT, R2, RZ, PT ;  /* 0x000000ff0200720c */ /* 0x000fe20003f05270 */
[----:B--2---:R-:W-:-:S05]  /*0360*/  FADD R17, R14, R13 ;  /* 0x0000000d0e117221 */ /* 0x004fca0000000000 */
[----:B------:R3:W-:Y:S07]  /*0370*/  STG.E desc[UR4][R10.64], R17 ;  /* 0x000000110a007986 */ /* 0x0007ee000c101904 */
[----:B------:R-:W-:Y:S05]  /*0380*/  @P0 BRA `(.L_x_2) ;  /* 0xfffffffc00d40947 */ /* 0x000fea000383ffff */
.L_x_1:
[----:B------:R-:W-:Y:S05]  /*0390*/  BSYNC.RECONVERGENT B0 ;  /* 0x0000000000007941 */ /* 0x000fea0003800200 */
.L_x_0:
[----:B------:R-:W-:Y:S05]  /*03a0*/  @!P1 EXIT ;  /* 0x000000000000994d */ /* 0x000fea0003800000 */
.L_x_3:
[----:B0-----:R-:W0:Y:S08]  /*03b0*/  LDC.64 R4, c[0x0][0x380] ;  /* 0x0000e000ff047b82 */ /* 0x001e300000000a00 */
[----:B------:R-:W1:Y:S01]  /*03c0*/  LDC.64 R6, c[0x0][0x388] ;  /* 0x0000e200ff067b82 */ /* 0x000e620000000a00 */
[----:B0-----:R-:W-:-:S05]  /*03d0*/  IMAD.WIDE R8, R3, 0x4, R4 ;  /* 0x0000000403087825 */ /* 0x001fca00078e0204 */
[----:B------:R0:W2:Y:S01]  /*03e0*/  LDG.E.CONSTANT R2, desc[UR4][R8.64] ;  /* 0x0000000408027981 */ /* 0x0000a2000c1e9900 */
[----:B---3--:R-:W-:-:S04]  /*03f0*/  IMAD.WIDE R10, R0, 0x4, R8 ;  /* 0x00000004000a7825 */ /* 0x008fc800078e0208 */
[----:B-1----:R-:W-:Y:S01]  /*0400*/  IMAD.WIDE R22, R3, 0x4, R6 ;  /* 0x0000000403167825 */ /* 0x002fe200078e0206 */
[----:B------:R1:W3:Y:S01]  /*0410*/  LDG.E.CONSTANT R12, desc[UR4][R10.64] ;  /* 0x000000040a0c7981 */ /* 0x0002e2000c1e9900 */
[----:B------:R-:W4:Y:S02]  /*0420*/  LDC.64 R6, c[0x0][0x390] ;  /* 0x0000e400ff067b82 */ /* 0x000f240000000a00 */
[----:B------:R-:W-:-:S04]  /*0430*/  IMAD.WIDE R16, R0, 0x4, R10 ;  /* 0x0000000400107825 */ /* 0x000fc800078e020a */
[C---:B------:R-:W-:Y:S01]  /*0440*/  IMAD.WIDE R14, R0.reuse, 0x4, R22 ;  /* 0x00000004000e7825 */ /* 0x040fe200078e0216 */
[----:B------:R3:W5:Y:S03]  /*0450*/  LDG.E.CONSTANT R13, desc[UR4][R16.64] ;  /* 0x00000004100d7981 */ /* 0x000766000c1e9900 */
[C---:B------:R-:W-:Y:S01]  /*0460*/  IMAD.WIDE R18, R0.reuse, 0x4, R16 ;  /* 0x0000000400127825 */ /* 0x040fe200078e0210 */
[----:B------:R-:W2:Y:S03]  /*0470*/  LDG.E.CONSTANT R23, desc[UR4][R22.64] ;  /* 0x0000000416177981 */ /* 0x000ea6000c1e9900 */
[C---:B------:R-:W-:Y:S02]  /*0480*/  IMAD.WIDE R4, R0.reuse, 0x4, R14 ;  /* 0x0000000400047825 */ /* 0x040fe400078e020e */
[----:B------:R-:W3:Y:S02]  /*0490*/  LDG.E.CONSTANT R15, desc[UR4][R14.64] ;  /* 0x000000040e0f7981 */ /* 0x000ee4000c1e9900 */
[----:B------:R-:W-:-:S02]  /*04a0*/  IMAD.WIDE R20, R0, 0x4, R4 ;  /* 0x0000000400147825 */ /* 0x000fc400078e0204 */
[----:B------:R5:W5:Y:S04]  /*04b0*/  LDG.E.CONSTANT R18, desc[UR4][R18.64] ;  /* 0x0000000412127981 */ /* 0x000b68000c1e9900 */
[----:B------:R-:W5:Y:S04]  /*04c0*/  LDG.E.CONSTANT R4, desc[UR4][R4.64] ;  /* 0x0000000404047981 */ /* 0x000f68000c1e9900 */
[----:B------:R-:W5:Y:S01]  /*04d0*/  LDG.E.CONSTANT R21, desc[UR4][R20.64] ;  /* 0x0000000414157981 */ /* 0x000f62000c1e9900 */
[----:B----4-:R-:W-:-:S04]  /*04e0*/  IMAD.WIDE R6, R3, 0x4, R6 ;  /* 0x0000000403067825 */ /* 0x010fc800078e0206 */
[----:B0-----:R-:W-:-:S04]  /*04f0*/  IMAD.WIDE R8, R0, 0x4, R6 ;  /* 0x0000000400087825 */ /* 0x001fc800078e0206 */
[C---:B-1----:R-:W-:Y:S01]  /*0500*/  IMAD.WIDE R10, R0.reuse, 0x4, R8 ;  /* 0x00000004000a7825 */ /* 0x042fe200078e0208 */
[----:B------:R-:W-:-:S04]  /*0510*/  LEA R3, R0, R3, 0x2 ;  /* 0x0000000300037211 */ /* 0x000fc800078e10ff */
[----:B------:R-:W-:Y:S01]  /*0520*/  ISETP.GE.AND P0, PT, R3, UR6, PT ;  /* 0x0000000603007c0c */ /* 0x000fe2000bf06270 */
[----:B--2---:R-:W-:Y:S01]  /*0530*/  FADD R25, R2, R23 ;  /* 0x0000001702197221 */ /* 0x004fe20000000000 */
[----:B---3--:R-:W-:-:S04]  /*0540*/  FADD R17, R12, R15 ;  /* 0x0000000f0c117221 */ /* 0x008fc80000000000 */
[----:B------:R0:W-:Y:S04]  /*0550*/  STG.E desc[UR4][R6.64], R25 ;  /* 0x0000001906007986 */ /* 0x0001e8000c101904 */
[----:B------:R0:W-:Y:S01]  /*0560*/  STG.E desc[UR4][R8.64], R17 ;  /* 0x0000001108007986 */ /* 0x0001e2000c101904 */
[----:B-----5:R-:W-:Y:S01]  /*0570*/  FADD R19, R13, R4 ;  /* 0x000000040d137221 */ /* 0x020fe20000000000 */
[----:B------:R-:W-:-:S04]  /*0580*/  IMAD.WIDE R12, R0, 0x4, R10 ;  /* 0x00000004000c7825 */ /* 0x000fc800078e020a */
[----:B------:R-:W-:Y:S01]  /*0590*/  FADD R23, R18, R21 ;  /* 0x0000001512177221 */ /* 0x000fe20000000000 */
[----:B------:R0:W-:Y:S04]  /*05a0*/  STG.E desc[UR4][R10.64], R19 ;  /* 0x000000130a007986 */ /* 0x0001e8000c101904 */
[----:B------:R0:W-:Y:S01]  /*05b0*/  STG.E desc[UR4][R12.64], R23 ;  /* 0x000000170c007986 */ /* 0x0001e2000c101904 */
[----:B------:R-:W-:Y:S05]  /*05c0*/  @!P0 BRA `(.L_x_3) ;  /* 0xfffffffc00788947 */ /* 0x000fea000383ffff */
[----:B------:R-:W-:Y:S05]  /*05d0*/  EXIT ;  /* 0x000000000000794d */ /* 0x000fea0003800000 */
.L_x_4:
[----:B------:R-:W-:-:S00]  /*05e0*/  BRA `(.L_x_4) ;  /* 0xfffffffc00fc7947 */ /* 0x000fc0000383ffff */
[----:B------:R-:W-:-:S00]  /*05f0*/  NOP ;  /* 0x0000000000007918 */ /* 0x000fc00000000000 */
        /* <DEDUP_REMOVED lines=8> */
.L_x_6:


//--------------------- .text._Z10vector_addPKfS0_Pfi --------------------------
	.section	.text._Z10vector_addPKfS0_Pfi,"ax",@progbits
	.align	128
        .global         _Z10vector_addPKfS0_Pfi
        .type           _Z10vector_addPKfS0_Pfi,@function
        .size           _Z10vector_addPKfS0_Pfi,(.L_x_7 - _Z10vector_addPKfS0_Pfi)
        .other          _Z10vector_addPKfS0_Pfi,@"STO_CUDA_ENTRY STV_DEFAULT"
_Z10vector_addPKfS0_Pfi:
.text._Z10vector_addPKfS0_Pfi:
[----:B------:R-:W-:Y:S01]  /*0000*/  LDC R1, c[0x0][0x37c] ;  /* 0x0000df00ff017b82 */ /* 0x000fe20000000800 */
[----:B------:R-:W0:Y:S01]  /*0010*/  S2R R9, SR_CTAID.X ;  /* 0x0000000000097919 */ /* 0x000e220000002500 */
[----:B------:R-:W0:Y:S01]  /*0020*/  LDCU UR4, c[0x0][0x360] ;  /* 0x00006c00ff0477ac */ /* 0x000e220008000800 */
[----:B------:R-:W0:Y:S01]  /*0030*/  S2R R0, SR_TID.X ;  /* 0x0000000000007919 */ /* 0x000e220000002100 */
[----:B------:R-:W1:Y:S01]  /*0040*/  LDCU UR5, c[0x0][0x398] ;  /* 0x00007300ff0577ac */ /* 0x000e620008000800 */
[----:B0-----:R-:W-:-:S05]  /*0050*/  IMAD R9, R9, UR4, R0 ;  /* 0x0000000409097c24 */ /* 0x001fca000f8e0200 */
[----:B-1----:R-:W-:-:S13]  /*0060*/  ISETP.GE.AND P0, PT, R9, UR5, PT ;  /* 0x0000000509007c0c */ /* 0x002fda000bf06270 */
[----:B------:R-:W-:Y:S05]  /*0070*/  @P0 EXIT ;  /* 0x000000000000094d */ /* 0x000fea0003800000 */
[----:B------:R-:W0:Y:S01]  /*0080*/  LDC.64 R2, c[0x0][0x380] ;  /* 0x0000e000ff027b82 */ /* 0x000e220000000a00 */
[----:B------:R-:W1:Y:S07]  /*0090*/  LDCU.64 UR4, c[0x0][0x358] ;  /* 0x00006b00ff0477ac */ /* 0x000e6e0008000a00 */
[----:B------:R-:W2:Y:S08]  /*00a0*/  LDC.64 R4, c[0x0][0x388] ;  /* 0x0000e200ff047b82 */ /* 0x000eb00000000a00 */
[----:B------:R-:W3:Y:S01]  /*00b0*/  LDC.64 R6, c[0x0][0x390] ;  /* 0x0000e400ff067b82 */ /* 0x000ee20000000a00 */
[----:B0-----:R-:W-:-:S06]  /*00c0*/  IMAD.WIDE R2, R9, 0x4, R2 ;  /* 0x0000000409027825 */ /* 0x001fcc00078e0202 */
[----:B-1----:R-:W4:Y:S01]  /*00d0*/  LDG.E R2, desc[UR4][R2.64] ;  /* 0x0000000402027981 */ /* 0x002f22000c1e1900 */
[----:B--2---:R-:W-:-:S06]  /*00e0*/  IMAD.WIDE R4, R9, 0x4, R4 ;  /* 0x0000000409047825 */ /* 0x004fcc00078e0204 */
[----:B------:R-:W4:Y:S01]  /*00f0*/  LDG.E R5, desc[UR4][R4.64] ;  /* 0x0000000404057981 */ /* 0x000f22000c1e1900 */
[----:B---3--:R-:W-:-:S04]  /*0100*/  IMAD.WIDE R6, R9, 0x4, R6 ;  /* 0x0000000409067825 */ /* 0x008fc800078e0206 */
[----:B----4-:R-:W-:-:S05]  /*0110*/  FADD R9, R2, R5 ;  /* 0x0000000502097221 */ /* 0x010fca0000000000 */
[----:B------:R-:W-:Y:S01]  /*0120*/  STG.E desc[UR4][R6.64], R9 ;  /* 0x0000000906007986 */ /* 0x000fe2000c101904 */
[----:B------:R-:W-:Y:S05]  /*0130*/  EXIT ;  /* 0x000000000000794d */ /* 0x000fea0003800000 */
.L_x_5:
        /* <DEDUP_REMOVED lines=12> */
.L_x_7:


//--------------------- .nv.shared.reserved.0     --------------------------
	.section	.nv.shared.reserved.0,"aw",@nobits
	.weak		__nv_reservedSMEM_offset_0_alias
	.size		__nv_reservedSMEM_offset_0_alias, 0, 64
	.other		__nv_reservedSMEM_offset_0_alias,@"STO_CUDA_RESERVED_SHARED STV_DEFAULT"
__nv_reservedSMEM_offset_0_alias:
	.zero		0
	.zero		64


//--------------------- .nv.constant0._Z14vector_add_OptPKfS0_Pfi --------------------------
	.section	.nv.constant0._Z14vector_add_OptPKfS0_Pfi,"a",@progbits
	.sectionflags	@""
	.align	4
.nv.constant0._Z14vector_add_OptPKfS0_Pfi:
	.zero		924


//--------------------- .nv.constant0._Z10vector_addPKfS0_Pfi --------------------------
	.section	.nv.constant0._Z10vector_addPKfS0_Pfi,"a",@progbits
	.sectionflags	@""
	.align	4
.nv.constant0._Z10vector_addPKfS0_Pfi:
	.zero		924


//--------------------- SYMBOLS --------------------------

	.type		.nv.reservedSmem.offset0,@object
	.size		.nv.reservedSmem.offset0,0x4
